	.headerflags	@"EF_CUDA_TEXMODE_UNIFIED EF_CUDA_64BIT_ADDRESS EF_CUDA_ACCELERATORS EF_CUDA_SM90 EF_CUDA_VIRTUAL_SM(EF_CUDA_SM90)"
	.elftype	@"ET_EXEC"


//--------------------- .nv.info                  --------------------------
	.section	.nv.info,"",@"SHT_CUDA_INFO"
	.align	4


	//----- nvinfo : EIATTR_REGCOUNT
	.align		4
        /*0000*/ 	.byte	0x04, 0x2f
        /*0002*/ 	.short	(.L_1 - .L_0)
	.align		4
.L_0:
        /*0004*/ 	.word	index@(triton_per_fused_mean_22)
        /*0008*/ 	.word	0x00000011


	//----- nvinfo : EIATTR_MIN_STACK_SIZE
	.align		4
.L_1:
        /*000c*/ 	.byte	0x04, 0x12
        /*000e*/ 	.short	(.L_3 - .L_2)
	.align		4
.L_2:
        /*0010*/ 	.word	index@(triton_per_fused_mean_22)
        /*0014*/ 	.word	0x00000000


	//----- nvinfo : EIATTR_FRAME_SIZE
	.align		4
.L_3:
        /*0018*/ 	.byte	0x04, 0x11
        /*001a*/ 	.short	(.L_5 - .L_4)
	.align		4
.L_4:
        /*001c*/ 	.word	index@(triton_per_fused_mean_22)
        /*0020*/ 	.word	0x00000000


	//----- nvinfo : EIATTR_MIN_STACK_SIZE
	.align		4
.L_5:
        /*0024*/ 	.byte	0x04, 0x12
        /*0026*/ 	.short	(.L_7 - .L_6)
	.align		4
.L_6:
        /*0028*/ 	.word	index@(triton_per_fused_mean_22)
        /*002c*/ 	.word	0x00000000
.L_7:


//--------------------- .nv.info.triton_per_fused_mean_22 --------------------------
	.section	.nv.info.triton_per_fused_mean_22,"",@"SHT_CUDA_INFO"
	.sectionflags	@""
	.align	4


	//----- nvinfo : EIATTR_CUDA_API_VERSION
	.align		4
        /*0000*/ 	.byte	0x04, 0x37
        /*0002*/ 	.short	(.L_9 - .L_8)
.L_8:
        /*0004*/ 	.word	0x0000007c


	//----- nvinfo : EIATTR_KPARAM_INFO
	.align		4
.L_9:
        /*0008*/ 	.byte	0x04, 0x17
        /*000a*/ 	.short	(.L_11 - .L_10)
.L_10:
        /*000c*/ 	.word	0x00000000
        /*0010*/ 	.short	0x0003
        /*0012*/ 	.short	0x0014
        /*0014*/ 	.byte	0x00, 0xf0, 0x11, 0x00


	//----- nvinfo : EIATTR_KPARAM_INFO
	.align		4
.L_11:
        /*0018*/ 	.byte	0x04, 0x17
        /*001a*/ 	.short	(.L_13 - .L_12)
.L_12:
        /*001c*/ 	.word	0x00000000
        /*0020*/ 	.short	0x0002
        /*0022*/ 	.short	0x0010
        /*0024*/ 	.byte	0x00, 0xf0, 0x11, 0x00


	//----- nvinfo : EIATTR_KPARAM_INFO
	.align		4
.L_13:
        /*0028*/ 	.byte	0x04, 0x17
        /*002a*/ 	.short	(.L_15 - .L_14)
.L_14:
        /*002c*/ 	.word	0x00000000
        /*0030*/ 	.short	0x0001
        /*0032*/ 	.short	0x0008
        /*0034*/ 	.byte	0x00, 0xf4, 0x21, 0x00


	//----- nvinfo : EIATTR_KPARAM_INFO
	.align		4
.L_15:
        /*0038*/ 	.byte	0x04, 0x17
        /*003a*/ 	.short	(.L_17 - .L_16)
.L_16:
        /*003c*/ 	.word	0x00000000
        /*0040*/ 	.short	0x0000
        /*0042*/ 	.short	0x0000
        /*0044*/ 	.byte	0x00, 0xf4, 0x21, 0x00


	//----- nvinfo : EIATTR_SPARSE_MMA_MASK
	.align		4
.L_17:
        /*0048*/ 	.byte	0x03, 0x50
        /*004a*/ 	.short	0x0000


	//----- nvinfo : EIATTR_MAXREG_COUNT
	.align		4
        /*004c*/ 	.byte	0x03, 0x1b
        /*004e*/ 	.short	0x00ff


	//----- nvinfo : EIATTR_COOP_GROUP_MASK_REGIDS
	.align		4
        /*0050*/ 	.byte	0x04, 0x29
        /*0052*/ 	.short	(.L_19 - .L_18)


	//   ....[0]....
.L_18:
        /*0054*/ 	.word	0xffffffff


	//   ....[1]....
        /*0058*/ 	.word	0xffffffff


	//   ....[2]....
        /*005c*/ 	.word	0xffffffff


	//   ....[3]....
        /*0060*/ 	.word	0xffffffff


	//   ....[4]....
        /*0064*/ 	.word	0xffffffff


	//   ....[5]....
        /*0068*/ 	.word	0xffffffff


	//   ....[6]....
        /*006c*/ 	.word	0xffffffff


	//----- nvinfo : EIATTR_COOP_GROUP_INSTR_OFFSETS
	.align		4
.L_19:
        /*0070*/ 	.byte	0x04, 0x28
        /*0072*/ 	.short	(.L_21 - .L_20)


	//   ....[0]....
.L_20:
        /*0074*/ 	.word	0x000001e0


	//   ....[1]....
        /*0078*/ 	.word	0x000001f0


	//   ....[2]....
        /*007c*/ 	.word	0x00000230


	//   ....[3]....
        /*0080*/ 	.word	0x00000260


	//   ....[4]....
        /*0084*/ 	.word	0x000002b0


	//   ....[5]....
        /*0088*/ 	.word	0x000002e0


	//   ....[6]....
        /*008c*/ 	.word	0x000003e0


	//----- nvinfo : EIATTR_EXIT_INSTR_OFFSETS
	.align		4
.L_21:
        /*0090*/ 	.byte	0x04, 0x1c
        /*0092*/ 	.short	(.L_23 - .L_22)


	//   ....[0]....
.L_22:
        /*0094*/ 	.word	0x000004d0


	//   ....[1]....
        /*0098*/ 	.word	0x00000500


	//----- nvinfo : EIATTR_REQNTID
	.align		4
.L_23:
        /*009c*/ 	.byte	0x04, 0x10
        /*009e*/ 	.short	(.L_25 - .L_24)
.L_24:
        /*00a0*/ 	.word	0x00000040
        /*00a4*/ 	.word	0x00000001
        /*00a8*/ 	.word	0x00000001


	//----- nvinfo : EIATTR_CBANK_PARAM_SIZE
	.align		4
.L_25:
        /*00ac*/ 	.byte	0x03, 0x19
        /*00ae*/ 	.short	0x0018


	//----- nvinfo : EIATTR_PARAM_CBANK
	.align		4
        /*00b0*/ 	.byte	0x04, 0x0a
        /*00b2*/ 	.short	(.L_27 - .L_26)
	.align		4
.L_26:
        /*00b4*/ 	.word	index@(.nv.constant0.triton_per_fused_mean_22)
        /*00b8*/ 	.short	0x0210
        /*00ba*/ 	.short	0x0018


	//----- nvinfo : EIATTR_SW_WAR
	.align		4
.L_27:
        /*00bc*/ 	.byte	0x04, 0x36
        /*00be*/ 	.short	(.L_29 - .L_28)
.L_28:
        /*00c0*/ 	.word	0x00000008
.L_29:


//--------------------- .nv.callgraph             --------------------------
	.section	.nv.callgraph,"",@"SHT_CUDA_CALLGRAPH"
	.align	4
	.sectionentsize	8
	.align		4
        /*0000*/ 	.word	0x00000000
	.align		4
        /*0004*/ 	.word	0xffffffff
	.align		4
        /*0008*/ 	.word	0x00000000
	.align		4
        /*000c*/ 	.word	0xfffffffe
	.align		4
        /*0010*/ 	.word	0x00000000
	.align		4
        /*0014*/ 	.word	0xfffffffd
	.align		4
        /*0018*/ 	.word	0x00000000
	.align		4
        /*001c*/ 	.word	0xfffffffc


//--------------------- .text.triton_per_fused_mean_22 --------------------------
	.section	.text.triton_per_fused_mean_22,"ax",@progbits
	.sectionflags	@"SHF_BARRIERS=1"
	.align	128
        .global         triton_per_fused_mean_22
        .type           triton_per_fused_mean_22,@function
        .size           triton_per_fused_mean_22,(.L_x_1 - triton_per_fused_mean_22)
        .other          triton_per_fused_mean_22,@"STO_CUDA_ENTRY STV_DEFAULT"
triton_per_fused_mean_22:
.text.triton_per_fused_mean_22:
[----:B------:R-:W0:Y:S02]  /*0000*/  LDC R1, c[0x0][0x28] ;  /* 0x00000a00ff017b82 */ /* 0x000e240000000800 */
[----:B------:R-:W1:Y:S01]  /*0010*/  S2R R0, SR_TID.X ;  /* 0x0000000000007919 */ /* 0x000e620000002100 */
[----:B------:R-:W2:Y:S01]  /*0020*/  LDC.64 R6, c[0x0][0x218] ;  /* 0x00008600ff067b82 */ /* 0x000ea20000000a00 */
[----:B------:R-:W-:Y:S01]  /*0030*/  ULDC.64 UR6, c[0x0][0x208] ;  /* 0x0000820000067ab9 */ /* 0x000fe20000000a00 */
[----:B------:R-:W3:Y:S01]  /*0040*/  S2R R3, SR_CTAID.X ;  /* 0x0000000000037919 */ /* 0x000ee20000002500 */
[----:B-1----:R-:W-:Y:S01]  /*0050*/  IMAD.SHL.U32 R2, R0, 0x2, RZ ;  /* 0x0000000200027824 */ /* 0x002fe200078e00ff */
[----:B------:R-:W-:Y:S01]  /*0060*/  SHF.R.U32.HI R11, RZ, 0x2, R0 ;  /* 0x00000002ff0b7819 */ /* 0x000fe20000011600 */
[----:B---3--:R-:W-:-:S03]  /*0070*/  IMAD.SHL.U32 R3, R3, 0x8, RZ ;  /* 0x0000000803037824 */ /* 0x008fc600078e00ff */
[----:B------:R-:W-:-:S04]  /*0080*/  LOP3.LUT R2, R2, 0x6, RZ, 0xc0, !PT ;  /* 0x0000000602027812 */ /* 0x000fc800078ec0ff */
[----:B------:R-:W-:-:S04]  /*0090*/  LOP3.LUT R5, R3, R2, RZ, 0xfc, !PT ;  /* 0x0000000203057212 */ /* 0x000fc800078efcff */
[C---:B------:R-:W-:Y:S01]  /*00a0*/  ISETP.GE.AND P0, PT, R5.reuse, 0xc0, PT ;  /* 0x000000c00500780c */ /* 0x040fe20003f06270 */
[----:B------:R-:W-:-:S05]  /*00b0*/  IMAD.HI R8, R5, 0x2aaaaaab, RZ ;  /* 0x2aaaaaab05087827 */ /* 0x000fca00078e02ff */
[----:B------:R-:W-:-:S04]  /*00c0*/  SHF.R.U32.HI R9, RZ, 0x1f, R8 ;  /* 0x0000001fff097819 */ /* 0x000fc80000011608 */
[----:B------:R-:W-:Y:S02]  /*00d0*/  LEA.HI.SX32 R10, R8, R9, 0x1d ;  /* 0x00000009080a7211 */ /* 0x000fe400078feaff */
[----:B------:R-:W-:-:S03]  /*00e0*/  SGXT.U32 R8, R11, 0x4 ;  /* 0x000000040b08781a */ /* 0x000fc60000000000 */
[----:B------:R-:W-:-:S04]  /*00f0*/  IMAD R9, R10, -0x30, R5 ;  /* 0xffffffd00a097824 */ /* 0x000fc800078e0205 */
[----:B------:R-:W-:-:S04]  /*0100*/  IMAD R9, R8, 0x30, R9 ;  /* 0x0000003008097824 */ /* 0x000fc800078e0209 */
[----:B------:R-:W-:-:S04]  /*0110*/  IMAD R9, R10, 0x300, R9 ;  /* 0x000003000a097824 */ /* 0x000fc800078e0209 */
[----:B--2---:R-:W-:Y:S01]  /*0120*/  IMAD.WIDE R6, R9, 0x4, R6 ;  /* 0x0000000409067825 */ /* 0x004fe200078e0206 */
[----:B------:R-:W-:-:S06]  /*0130*/  CS2R R8, SRZ ;  /* 0x0000000000087805 */ /* 0x000fcc000001ff00 */
[----:B------:R-:W2:Y:S01]  /*0140*/  @!P0 LDG.E.64 R8, desc[UR6][R6.64] ;  /* 0x0000000606088981 */ /* 0x000ea2000c1e1b00 */
[----:B------:R-:W1:Y:S01]  /*0150*/  S2UR UR5, SR_CgaCtaId ;  /* 0x00000000000579c3 */ /* 0x000e620000008800 */
[----:B------:R-:W-:Y:S01]  /*0160*/  UMOV UR4, 0x400 ;  /* 0x0000040000047882 */ /* 0x000fe20000000000 */
[----:B------:R-:W-:Y:S02]  /*0170*/  ISETP.GE.AND P1, PT, R0, 0x10, PT ;  /* 0x000000100000780c */ /* 0x000fe40003f26270 */
[----:B------:R-:W-:Y:S01]  /*0180*/  LOP3.LUT R3, R3, 0x7, R0, 0xf8, !PT ;  /* 0x0000000703037812 */ /* 0x000fe200078ef800 */
[----:B-1----:R-:W-:Y:S01]  /*0190*/  UPRMT UR4, UR5, 0x654, UR4 ;  /* 0x0000065405047896 */ /* 0x002fe20008000004 */
[----:B--2---:R-:W-:Y:S02]  /*01a0*/  SEL R8, R8, RZ, !P0 ;  /* 0x000000ff08087207 */ /* 0x004fe40004000000 */
[----:B------:R-:W-:Y:S02]  /*01b0*/  SEL R9, R9, RZ, !P0 ;  /* 0x000000ff09097207 */ /* 0x000fe40004000000 */
[----:B------:R-:W-:-:S02]  /*01c0*/  FSEL R8, R8, RZ, !P0 ;  /* 0x000000ff08087208 */ /* 0x000fc40004000000 */
[----:B------:R-:W-:-:S03]  /*01d0*/  FSEL R9, R9, RZ, !P0 ;  /* 0x000000ff09097208 */ /* 0x000fc60004000000 */
[----:B------:R-:W1:Y:S04]  /*01e0*/  SHFL.BFLY PT, R5, R8, 0x10, 0x1f ;  /* 0x0e001f0008057f89 */ /* 0x000e6800000e0000 */
[----:B------:R-:W2:Y:S01]  /*01f0*/  SHFL.BFLY PT, R12, R9, 0x10, 0x1f ;  /* 0x0e001f00090c7f89 */ /* 0x000ea200000e0000 */
[----:B-1----:R-:W-:Y:S01]  /*0200*/  FADD R10, R8, R5 ;  /* 0x00000005080a7221 */ /* 0x002fe20000000000 */
[----:B------:R-:W-:Y:S01]  /*0210*/  SHF.R.U32.HI R8, RZ, 0x3, R0 ;  /* 0x00000003ff087819 */ /* 0x000fe20000011600 */
[----:B--2---:R-:W-:-:S03]  /*0220*/  FADD R12, R9, R12 ;  /* 0x0000000c090c7221 */ /* 0x004fc60000000000 */
[----:B------:R-:W1:Y:S01]  /*0230*/  SHFL.BFLY PT, R5, R10, 0x8, 0x1f ;  /* 0x0d001f000a057f89 */ /* 0x000e6200000e0000 */
[----:B------:R-:W-:Y:S01]  /*0240*/  LOP3.LUT R9, R8, 0x4, RZ, 0xc0, !PT ;  /* 0x0000000408097812 */ /* 0x000fe200078ec0ff */
[----:B------:R-:W-:Y:S02]  /*0250*/  IMAD.SHL.U32 R8, R2, 0x8, RZ ;  /* 0x0000000802087824 */ /* 0x000fe400078e00ff */
[----:B------:R-:W2:Y:S01]  /*0260*/  SHFL.BFLY PT, R11, R12, 0x8, 0x1f ;  /* 0x0d001f000c0b7f89 */ /* 0x000ea200000e0000 */
[----:B-1----:R-:W-:Y:S01]  /*0270*/  FADD R6, R10, R5 ;  /* 0x000000050a067221 */ /* 0x002fe20000000000 */
[C---:B------:R-:W-:Y:S02]  /*0280*/  LOP3.LUT R5, R0.reuse, 0x1f, RZ, 0xc0, !PT ;  /* 0x0000001f00057812 */ /* 0x040fe400078ec0ff */
[----:B------:R-:W-:Y:S01]  /*0290*/  LOP3.LUT R10, R0, 0x1, RZ, 0xc0, !PT ;  /* 0x00000001000a7812 */ /* 0x000fe200078ec0ff */
[----:B--2---:R-:W-:Y:S01]  /*02a0*/  FADD R11, R12, R11 ;  /* 0x0000000b0c0b7221 */ /* 0x004fe20000000000 */
[----:B------:R-:W1:Y:S01]  /*02b0*/  SHFL.BFLY PT, R7, R6, 0x4, 0x1f ;  /* 0x0c801f0006077f89 */ /* 0x000e6200000e0000 */
[----:B------:R-:W-:-:S02]  /*02c0*/  ISETP.GE.U32.AND P0, PT, R5, 0x4, PT ;  /* 0x000000040500780c */ /* 0x000fc40003f06070 */
[----:B------:R-:W-:Y:S01]  /*02d0*/  LOP3.LUT R5, R8, R9, RZ, 0xfc, !PT ;  /* 0x0000000908057212 */ /* 0x000fe200078efcff */
[----:B------:R-:W2:Y:S01]  /*02e0*/  SHFL.BFLY PT, R14, R11, 0x4, 0x1f ;  /* 0x0c801f000b0e7f89 */ /* 0x000ea200000e0000 */
[----:B-1----:R-:W-:Y:S01]  /*02f0*/  FADD R12, R6, R7 ;  /* 0x00000007060c7221 */ /* 0x002fe20000000000 */
[----:B------:R-:W-:Y:S01]  /*0300*/  LEA R6, R0, UR4, 0x2 ;  /* 0x0000000400067c11 */ /* 0x000fe2000f8e10ff */
[----:B--2---:R-:W-:-:S07]  /*0310*/  FADD R14, R11, R14 ;  /* 0x0000000e0b0e7221 */ /* 0x004fce0000000000 */
[----:B------:R-:W-:Y:S01]  /*0320*/  @!P0 STS [R5+UR4], R12 ;  /* 0x0000000c05008988 */ /* 0x000fe20008000804 */
[----:B------:R-:W-:-:S03]  /*0330*/  VIADD R11, R8, UR4 ;  /* 0x00000004080b7c36 */ /* 0x000fc60008000000 */
[----:B------:R1:W-:Y:S01]  /*0340*/  @!P0 STS [R5+UR4+0x8], R14 ;  /* 0x0000080e05008988 */ /* 0x0003e20008000804 */
[----:B------:R-:W-:Y:S01]  /*0350*/  BAR.SYNC.DEFER_BLOCKING 0x0 ;  /* 0x0000000000007b1d */ /* 0x000fe20000010000 */
[----:B------:R-:W-:Y:S01]  /*0360*/  ISETP.NE.U32.AND P0, PT, R10, 0x1, PT ;  /* 0x000000010a00780c */ /* 0x000fe20003f05070 */
[----:B------:R-:W-:Y:S01]  /*0370*/  IMAD R11, R2, -0x4, R11 ;  /* 0xfffffffc020b7824 */ /* 0x000fe200078e020b */
[----:B------:R-:W-:Y:S02]  /*0380*/  SHF.R.U32.HI R2, RZ, 0x3, R0 ;  /* 0x00000003ff027819 */ /* 0x000fe40000011600 */
[C---:B------:R-:W-:Y:S02]  /*0390*/  ISETP.LT.AND P0, PT, R0.reuse, 0x10, P0 ;  /* 0x000000100000780c */ /* 0x040fe40000701270 */
[----:B-1----:R-:W-:Y:S02]  /*03a0*/  LOP3.LUT R5, R0, 0x7, RZ, 0xc0, !PT ;  /* 0x0000000700057812 */ /* 0x002fe400078ec0ff */
[----:B------:R-:W-:-:S02]  /*03b0*/  SGXT.U32 R2, R2, 0x2 ;  /* 0x000000020202781a */ /* 0x000fc40000000000 */
[----:B------:R-:W-:Y:S01]  /*03c0*/  LEA R10, R5, UR4, 0x2 ;  /* 0x00000004050a7c11 */ /* 0x000fe2000f8e10ff */
[----:B------:R-:W1:Y:S04]  /*03d0*/  @!P1 LDS R4, [R6] ;  /* 0x0000000006049984 */ /* 0x000e680000000800 */
[----:B-1----:R-:W1:Y:S02]  /*03e0*/  SHFL.BFLY PT, R7, R4, 0x1, 0x1f ;  /* 0x0c201f0004077f89 */ /* 0x002e6400000e0000 */
[----:B-1----:R-:W-:Y:S02]  /*03f0*/  FADD R7, R4, R7 ;  /* 0x0000000704077221 */ /* 0x002fe40000000000 */
[----:B------:R-:W1:Y:S03]  /*0400*/  LDC.64 R4, c[0x0][0x210] ;  /* 0x00008400ff047b82 */ /* 0x000e660000000a00 */
[----:B------:R-:W-:Y:S05]  /*0410*/  @P0 STS [R6], R7 ;  /* 0x0000000706000388 */ /* 0x000fea0000000800 */
[----:B------:R-:W-:Y:S01]  /*0420*/  BAR.SYNC.DEFER_BLOCKING 0x0 ;  /* 0x0000000000007b1d */ /* 0x000fe20000010000 */
[----:B------:R-:W-:-:S04]  /*0430*/  LOP3.LUT P0, RZ, R9, R2, RZ, 0xfc, !PT ;  /* 0x0000000209ff7212 */ /* 0x000fc8000780fcff */
[C---:B------:R-:W-:Y:S01]  /*0440*/  ISETP.LT.AND P0, PT, R3.reuse, 0xc0, !P0 ;  /* 0x000000c00300780c */ /* 0x040fe20004701270 */
[----:B-1----:R-:W-:Y:S01]  /*0450*/  IMAD.WIDE R2, R3, 0x4, R4 ;  /* 0x0000000403027825 */ /* 0x002fe200078e0204 */
[----:B------:R-:W-:Y:S04]  /*0460*/  LDS R12, [R8+UR4] ;  /* 0x00000004080c7984 */ /* 0x000fe80008000800 */
[----:B------:R-:W1:Y:S01]  /*0470*/  LDS R13, [R8+UR4+0x8] ;  /* 0x00000804080d7984 */ /* 0x000e620008000800 */
[----:B------:R-:W-:Y:S06]  /*0480*/  BAR.SYNC.DEFER_BLOCKING 0x0 ;  /* 0x0000000000007b1d */ /* 0x000fec0000010000 */
[----:B-1----:R1:W-:Y:S02]  /*0490*/  STS.64 [R11], R12 ;  /* 0x0000000c0b007388 */ /* 0x0023e40000000a00 */
[----:B------:R-:W-:Y:S06]  /*04a0*/  BAR.SYNC.DEFER_BLOCKING 0x0 ;  /* 0x0000000000007b1d */ /* 0x000fec0000010000 */
[----:B------:R-:W2:Y:S02]  /*04b0*/  LDS R10, [R10] ;  /* 0x000000000a0a7984 */ /* 0x000ea40000000800 */
[----:B------:R-:W-:Y:S06]  /*04c0*/  BAR.SYNC.DEFER_BLOCKING 0x0 ;  /* 0x0000000000007b1d */ /* 0x000fec0000010000 */
[----:B-1----:R-:W-:Y:S05]  /*04d0*/  @!P0 EXIT ;  /* 0x000000000000894d */ /* 0x002fea0003800000 */
[----:B--2---:R-:W-:-:S05]  /*04e0*/  FMUL R5, R10, 0.0625 ;  /* 0x3d8000000a057820 */ /* 0x004fca0000400000 */
[----:B------:R-:W-:Y:S01]  /*04f0*/  STG.E desc[UR6][R2.64], R5 ;  /* 0x0000000502007986 */ /* 0x000fe2000c101906 */
[----:B------:R-:W-:Y:S05]  /*0500*/  EXIT ;  /* 0x000000000000794d */ /* 0x000fea0003800000 */
.L_x_0:
[----:B------:R-:W-:-:S00]  /*0510*/  BRA `(.L_x_0) ;  /* 0xfffffffc00fc7947 */ /* 0x000fc0000383ffff */
[----:B------:R-:W-:-:S00]  /*0520*/  NOP ;  /* 0x0000000000007918 */ /* 0x000fc00000000000 */
        /* <DEDUP_REMOVED lines=13> */
.L_x_1:


//--------------------- .nv.shared.triton_per_fused_mean_22 --------------------------
	.section	.nv.shared.triton_per_fused_mean_22,"aw",@nobits
	.sectionflags	@""
	.align	16
	.zero		1024


//--------------------- .nv.constant0.triton_per_fused_mean_22 --------------------------
	.section	.nv.constant0.triton_per_fused_mean_22,"a",@progbits
	.sectionflags	@""
	.align	4
.nv.constant0.triton_per_fused_mean_22:
	.zero		552
